	.headerflags	@"EF_CUDA_TEXMODE_UNIFIED EF_CUDA_64BIT_ADDRESS EF_CUDA_ACCELERATORS EF_CUDA_SM90 EF_CUDA_VIRTUAL_SM(EF_CUDA_SM90)"
	.elftype	@"ET_EXEC"


//--------------------- .nv.info                  --------------------------
	.section	.nv.info,"",@"SHT_CUDA_INFO"
	.align	4


	//----- nvinfo : EIATTR_REGCOUNT
	.align		4
        /*0000*/ 	.byte	0x04, 0x2f
        /*0002*/ 	.short	(.L_2 - .L_1)
	.align		4
.L_1:
        /*0004*/ 	.word	index@(triton_per_fused__native_batch_norm_legit_convolution_relu_39)
        /*0008*/ 	.word	0x0000001a


	//----- nvinfo : EIATTR_MIN_STACK_SIZE
	.align		4
.L_2:
        /*000c*/ 	.byte	0x04, 0x12
        /*000e*/ 	.short	(.L_4 - .L_3)
	.align		4
.L_3:
        /*0010*/ 	.word	index@(triton_per_fused__native_batch_norm_legit_convolution_relu_39)
        /*0014*/ 	.word	0x00000000


	//----- nvinfo : EIATTR_FRAME_SIZE
	.align		4
.L_4:
        /*0018*/ 	.byte	0x04, 0x11
        /*001a*/ 	.short	(.L_6 - .L_5)
	.align		4
.L_5:
        /*001c*/ 	.word	index@(triton_per_fused__native_batch_norm_legit_convolution_relu_39)
        /*0020*/ 	.word	0x00000000


	//----- nvinfo : EIATTR_MIN_STACK_SIZE
	.align		4
.L_6:
        /*0024*/ 	.byte	0x04, 0x12
        /*0026*/ 	.short	(.L_8 - .L_7)
	.align		4
.L_7:
        /*0028*/ 	.word	index@(triton_per_fused__native_batch_norm_legit_convolution_relu_39)
        /*002c*/ 	.word	0x00000000
.L_8:


//--------------------- .nv.info.triton_per_fused__native_batch_norm_legit_convolution_relu_39 --------------------------
	.section	.nv.info.triton_per_fused__native_batch_norm_legit_convolution_relu_39,"",@"SHT_CUDA_INFO"
	.sectionflags	@""
	.align	4


	//----- nvinfo : EIATTR_CUDA_API_VERSION
	.align		4
        /*0000*/ 	.byte	0x04, 0x37
        /*0002*/ 	.short	(.L_10 - .L_9)
.L_9:
        /*0004*/ 	.word	0x0000007c


	//----- nvinfo : EIATTR_KPARAM_INFO
	.align		4
.L_10:
        /*0008*/ 	.byte	0x04, 0x17
        /*000a*/ 	.short	(.L_12 - .L_11)
.L_11:
        /*000c*/ 	.word	0x00000000
        /*0010*/ 	.short	0x0006
        /*0012*/ 	.short	0x002c
        /*0014*/ 	.byte	0x00, 0xf0, 0x11, 0x00


	//----- nvinfo : EIATTR_KPARAM_INFO
	.align		4
.L_12:
        /*0018*/ 	.byte	0x04, 0x17
        /*001a*/ 	.short	(.L_14 - .L_13)
.L_13:
        /*001c*/ 	.word	0x00000000
        /*0020*/ 	.short	0x0005
        /*0022*/ 	.short	0x0028
        /*0024*/ 	.byte	0x00, 0xf0, 0x11, 0x00


	//----- nvinfo : EIATTR_KPARAM_INFO
	.align		4
.L_14:
        /*0028*/ 	.byte	0x04, 0x17
        /*002a*/ 	.short	(.L_16 - .L_15)
.L_15:
        /*002c*/ 	.word	0x00000000
        /*0030*/ 	.short	0x0004
        /*0032*/ 	.short	0x0020
        /*0034*/ 	.byte	0x00, 0xf4, 0x21, 0x00


	//----- nvinfo : EIATTR_KPARAM_INFO
	.align		4
.L_16:
        /*0038*/ 	.byte	0x04, 0x17
        /*003a*/ 	.short	(.L_18 - .L_17)
.L_17:
        /*003c*/ 	.word	0x00000000
        /*0040*/ 	.short	0x0003
        /*0042*/ 	.short	0x0018
        /*0044*/ 	.byte	0x00, 0xf4, 0x21, 0x00


	//----- nvinfo : EIATTR_KPARAM_INFO
	.align		4
.L_18:
        /*0048*/ 	.byte	0x04, 0x17
        /*004a*/ 	.short	(.L_20 - .L_19)
.L_19:
        /*004c*/ 	.word	0x00000000
        /*0050*/ 	.short	0x0002
        /*0052*/ 	.short	0x0010
        /*0054*/ 	.byte	0x00, 0xf4, 0x21, 0x00


	//----- nvinfo : EIATTR_KPARAM_INFO
	.align		4
.L_20:
        /*0058*/ 	.byte	0x04, 0x17
        /*005a*/ 	.short	(.L_22 - .L_21)
.L_21:
        /*005c*/ 	.word	0x00000000
        /*0060*/ 	.short	0x0001
        /*0062*/ 	.short	0x0008
        /*0064*/ 	.byte	0x00, 0xf4, 0x21, 0x00


	//----- nvinfo : EIATTR_KPARAM_INFO
	.align		4
.L_22:
        /*0068*/ 	.byte	0x04, 0x17
        /*006a*/ 	.short	(.L_24 - .L_23)
.L_23:
        /*006c*/ 	.word	0x00000000
        /*0070*/ 	.short	0x0000
        /*0072*/ 	.short	0x0000
        /*0074*/ 	.byte	0x00, 0xf4, 0x21, 0x00


	//----- nvinfo : EIATTR_SPARSE_MMA_MASK
	.align		4
.L_24:
        /*0078*/ 	.byte	0x03, 0x50
        /*007a*/ 	.short	0x0000


	//----- nvinfo : EIATTR_MAXREG_COUNT
	.align		4
        /*007c*/ 	.byte	0x03, 0x1b
        /*007e*/ 	.short	0x00ff


	//----- nvinfo : EIATTR_COOP_GROUP_MASK_REGIDS
	.align		4
        /*0080*/ 	.byte	0x04, 0x29
        /*0082*/ 	.short	(.L_26 - .L_25)


	//   ....[0]....
.L_25:
        /*0084*/ 	.word	0xffffffff


	//   ....[1]....
        /*0088*/ 	.word	0xffffffff


	//   ....[2]....
        /*008c*/ 	.word	0xffffffff


	//   ....[3]....
        /*0090*/ 	.word	0xffffffff


	//   ....[4]....
        /*0094*/ 	.word	0xffffffff


	//   ....[5]....
        /*0098*/ 	.word	0xffffffff


	//----- nvinfo : EIATTR_COOP_GROUP_INSTR_OFFSETS
	.align		4
.L_26:
        /*009c*/ 	.byte	0x04, 0x28
        /*009e*/ 	.short	(.L_28 - .L_27)


	//   ....[0]....
.L_27:
        /*00a0*/ 	.word	0x00000200


	//   ....[1]....
        /*00a4*/ 	.word	0x00000230


	//   ....[2]....
        /*00a8*/ 	.word	0x00000260


	//   ....[3]....
        /*00ac*/ 	.word	0x000002f0


	//   ....[4]....
        /*00b0*/ 	.word	0x00000330


	//   ....[5]....
        /*00b4*/ 	.word	0x00000360


	//----- nvinfo : EIATTR_EXIT_INSTR_OFFSETS
	.align		4
.L_28:
        /*00b8*/ 	.byte	0x04, 0x1c
        /*00ba*/ 	.short	(.L_30 - .L_29)


	//   ....[0]....
.L_29:
        /*00bc*/ 	.word	0x000004c0


	//   ....[1]....
        /*00c0*/ 	.word	0x000004f0


	//----- nvinfo : EIATTR_REQNTID
	.align		4
.L_30:
        /*00c4*/ 	.byte	0x04, 0x10
        /*00c6*/ 	.short	(.L_32 - .L_31)
.L_31:
        /*00c8*/ 	.word	0x00000040
        /*00cc*/ 	.word	0x00000001
        /*00d0*/ 	.word	0x00000001


	//----- nvinfo : EIATTR_CBANK_PARAM_SIZE
	.align		4
.L_32:
        /*00d4*/ 	.byte	0x03, 0x19
        /*00d6*/ 	.short	0x0030


	//----- nvinfo : EIATTR_PARAM_CBANK
	.align		4
        /*00d8*/ 	.byte	0x04, 0x0a
        /*00da*/ 	.short	(.L_34 - .L_33)
	.align		4
.L_33:
        /*00dc*/ 	.word	index@(.nv.constant0.triton_per_fused__native_batch_norm_legit_convolution_relu_39)
        /*00e0*/ 	.short	0x0210
        /*00e2*/ 	.short	0x0030


	//----- nvinfo : EIATTR_SW_WAR
	.align		4
.L_34:
        /*00e4*/ 	.byte	0x04, 0x36
        /*00e6*/ 	.short	(.L_36 - .L_35)
.L_35:
        /*00e8*/ 	.word	0x00000008
.L_36:


//--------------------- .nv.callgraph             --------------------------
	.section	.nv.callgraph,"",@"SHT_CUDA_CALLGRAPH"
	.align	4
	.sectionentsize	8
	.align		4
        /*0000*/ 	.word	0x00000000
	.align		4
        /*0004*/ 	.word	0xffffffff
	.align		4
        /*0008*/ 	.word	0x00000000
	.align		4
        /*000c*/ 	.word	0xfffffffe
	.align		4
        /*0010*/ 	.word	0x00000000
	.align		4
        /*0014*/ 	.word	0xfffffffd
	.align		4
        /*0018*/ 	.word	0x00000000
	.align		4
        /*001c*/ 	.word	0xfffffffc


//--------------------- .nv.constant4             --------------------------
	.section	.nv.constant4,"a",@progbits
	.align	8
	.align		8
.nv.constant4:
        /*0000*/ 	.dword	_$_str


//--------------------- .text.triton_per_fused__native_batch_norm_legit_convolution_relu_39 --------------------------
	.section	.text.triton_per_fused__native_batch_norm_legit_convolution_relu_39,"ax",@progbits
	.sectionflags	@"SHF_BARRIERS=1"
	.align	128
        .global         triton_per_fused__native_batch_norm_legit_convolution_relu_39
        .type           triton_per_fused__native_batch_norm_legit_convolution_relu_39,@function
        .size           triton_per_fused__native_batch_norm_legit_convolution_relu_39,(.L_x_1 - triton_per_fused__native_batch_norm_legit_convolution_relu_39)
        .other          triton_per_fused__native_batch_norm_legit_convolution_relu_39,@"STO_CUDA_ENTRY STV_DEFAULT"
triton_per_fused__native_batch_norm_legit_convolution_relu_39:
.text.triton_per_fused__native_batch_norm_legit_convolution_relu_39:
[----:B------:R-:W0:Y:S02]  /*0000*/  LDC R1, c[0x0][0x28] ;  /* 0x00000a00ff017b82 */ /* 0x000e240000000800 */
[----:B------:R-:W1:Y:S01]  /*0010*/  S2R R0, SR_TID.X ;  /* 0x0000000000007919 */ /* 0x000e620000002100 */
[----:B------:R-:W2:Y:S01]  /*0020*/  LDC.64 R4, c[0x0][0x218] ;  /* 0x00008600ff047b82 */ /* 0x000ea20000000a00 */
[----:B------:R-:W-:Y:S01]  /*0030*/  ULDC.64 UR6, c[0x0][0x208] ;  /* 0x0000820000067ab9 */ /* 0x000fe20000000a00 */
[----:B------:R-:W3:Y:S06]  /*0040*/  S2R R6, SR_CTAID.X ;  /* 0x0000000000067919 */ /* 0x000eec0000002500 */
[----:B------:R-:W4:Y:S01]  /*0050*/  LDC.64 R2, c[0x0][0x210] ;  /* 0x00008400ff027b82 */ /* 0x000f220000000a00 */
[----:B-1----:R-:W-:-:S02]  /*0060*/  SHF.R.U32.HI R8, RZ, 0x3, R0 ;  /* 0x00000003ff087819 */ /* 0x002fc40000011600 */
[----:B---3--:R-:W-:Y:S02]  /*0070*/  SHF.L.U32 R7, R6, 0x3, RZ ;  /* 0x0000000306077819 */ /* 0x008fe400000006ff */
[----:B------:R-:W-:Y:S02]  /*0080*/  SHF.R.S32.HI R10, RZ, 0x1c, R6 ;  /* 0x0000001cff0a7819 */ /* 0x000fe40000011406 */
[----:B------:R-:W-:Y:S02]  /*0090*/  SGXT.U32 R8, R8, 0x3 ;  /* 0x000000030808781a */ /* 0x000fe40000000000 */
[----:B------:R-:W-:Y:S02]  /*00a0*/  SGXT R10, R10, 0x1 ;  /* 0x000000010a0a781a */ /* 0x000fe40000000200 */
[----:B------:R-:W-:Y:S02]  /*00b0*/  LOP3.LUT R9, R7, R8, RZ, 0xfc, !PT ;  /* 0x0000000807097212 */ /* 0x000fe400078efcff */
[----:B------:R-:W-:-:S02]  /*00c0*/  SHF.L.U32 R6, R0, 0x1, RZ ;  /* 0x0000000100067819 */ /* 0x000fc400000006ff */
[----:B------:R-:W-:Y:S02]  /*00d0*/  LEA.HI R10, R10, R9, RZ, 0xa ;  /* 0x000000090a0a7211 */ /* 0x000fe400078f50ff */
[----:B------:R-:W-:Y:S02]  /*00e0*/  LOP3.LUT R6, R6, 0xe, RZ, 0xc0, !PT ;  /* 0x0000000e06067812 */ /* 0x000fe400078ec0ff */
[----:B------:R-:W-:Y:S02]  /*00f0*/  LOP3.LUT R10, R10, 0xfffffc00, RZ, 0xc0, !PT ;  /* 0xfffffc000a0a7812 */ /* 0x000fe400078ec0ff */
[----:B------:R-:W-:Y:S02]  /*0100*/  LEA R6, R9, R6, 0x4 ;  /* 0x0000000609067211 */ /* 0x000fe400078e20ff */
[----:B------:R-:W-:-:S03]  /*0110*/  IADD3 R13, R9, -R10, RZ ;  /* 0x8000000a090d7210 */ /* 0x000fc60007ffe0ff */
[----:B----4-:R-:W-:-:S04]  /*0120*/  IMAD.WIDE R2, R6, 0x4, R2 ;  /* 0x0000000406027825 */ /* 0x010fc800078e0202 */
[----:B--2---:R-:W-:Y:S02]  /*0130*/  IMAD.WIDE R12, R13, 0x4, R4 ;  /* 0x000000040d0c7825 */ /* 0x004fe400078e0204 */
[----:B------:R-:W2:Y:S04]  /*0140*/  LDG.E.64 R4, desc[UR6][R2.64] ;  /* 0x0000000602047981 */ /* 0x000ea8000c1e1b00 */
[----:B------:R-:W2:Y:S01]  /*0150*/  LDG.E.EL R12, desc[UR6][R12.64] ;  /* 0x000000060c0c7981 */ /* 0x000ea2000c2e1900 */
[----:B------:R-:W1:Y:S01]  /*0160*/  S2UR UR5, SR_CgaCtaId ;  /* 0x00000000000579c3 */ /* 0x000e620000008800 */
[----:B------:R-:W-:Y:S01]  /*0170*/  UMOV UR4, 0x400 ;  /* 0x0000040000047882 */ /* 0x000fe20000000000 */
[----:B------:R-:W-:Y:S01]  /*0180*/  HFMA2.MMA R23, -RZ, RZ, 1.375, 0 ;  /* 0x3d800000ff177435 */ /* 0x000fe200000001ff */
[----:B------:R-:W-:-:S02]  /*0190*/  LOP3.LUT P2, RZ, R0, 0x38, RZ, 0xc0, !PT ;  /* 0x0000003800ff7812 */ /* 0x000fc4000784c0ff */
[----:B------:R-:W-:Y:S01]  /*01a0*/  LOP3.LUT R7, R7, 0x7, R0, 0xf8, !PT ;  /* 0x0000000707077812 */ /* 0x000fe200078ef800 */
[----:B-1----:R-:W-:-:S06]  /*01b0*/  UPRMT UR4, UR5, 0x654, UR4 ;  /* 0x0000065405047896 */ /* 0x002fcc0008000004 */
[----:B------:R-:W-:Y:S01]  /*01c0*/  LEA R19, R8, UR4, 0x2 ;  /* 0x0000000408137c11 */ /* 0x000fe2000f8e10ff */
[--C-:B--2---:R-:W-:Y:S01]  /*01d0*/  FADD R4, R4, R12.reuse ;  /* 0x0000000c04047221 */ /* 0x104fe20000000000 */
[----:B------:R-:W-:-:S04]  /*01e0*/  FADD R5, R5, R12 ;  /* 0x0000000c05057221 */ /* 0x000fc80000000000 */
[----:B------:R-:W-:-:S05]  /*01f0*/  FADD R11, R4, R5 ;  /* 0x00000005040b7221 */ /* 0x000fca0000000000 */
[----:B------:R-:W1:Y:S02]  /*0200*/  SHFL.BFLY PT, R10, R11, 0x4, 0x1f ;  /* 0x0c801f000b0a7f89 */ /* 0x000e6400000e0000 */
[----:B-1----:R-:W-:Y:S01]  /*0210*/  FADD R14, R11, R10 ;  /* 0x0000000a0b0e7221 */ /* 0x002fe20000000000 */
[----:B------:R-:W-:-:S04]  /*0220*/  LOP3.LUT R11, R0, 0x7, RZ, 0xc0, !PT ;  /* 0x00000007000b7812 */ /* 0x000fc800078ec0ff */
[----:B------:R-:W1:Y:S01]  /*0230*/  SHFL.BFLY PT, R9, R14, 0x2, 0x1f ;  /* 0x0c401f000e097f89 */ /* 0x000e6200000e0000 */
[----:B------:R-:W-:Y:S01]  /*0240*/  LEA R11, R11, UR4, 0x2 ;  /* 0x000000040b0b7c11 */ /* 0x000fe2000f8e10ff */
[----:B-1----:R-:W-:-:S05]  /*0250*/  FADD R15, R14, R9 ;  /* 0x000000090e0f7221 */ /* 0x002fca0000000000 */
[----:B------:R-:W1:Y:S02]  /*0260*/  SHFL.BFLY PT, R10, R15, 0x1, 0x1f ;  /* 0x0c201f000f0a7f89 */ /* 0x000e6400000e0000 */
[----:B-1----:R-:W-:-:S04]  /*0270*/  FADD R16, R15, R10 ;  /* 0x0000000a0f107221 */ /* 0x002fc80000000000 */
[C---:B------:R-:W-:Y:S01]  /*0280*/  FFMA R10, R16.reuse, -0.0625, R5 ;  /* 0xbd800000100a7823 */ /* 0x040fe20000000005 */
[----:B------:R-:W-:Y:S01]  /*0290*/  FFMA R9, R16, -0.0625, R4 ;  /* 0xbd80000010097823 */ /* 0x000fe20000000004 */
[----:B------:R1:W-:Y:S02]  /*02a0*/  STS [R19], R16 ;  /* 0x0000001013007388 */ /* 0x0003e40000000800 */
[----:B------:R-:W-:Y:S01]  /*02b0*/  FMUL R12, R10, R10 ;  /* 0x0000000a0a0c7220 */ /* 0x000fe20000400000 */
[----:B------:R-:W-:Y:S03]  /*02c0*/  BAR.SYNC.DEFER_BLOCKING 0x0 ;  /* 0x0000000000007b1d */ /* 0x000fe60000010000 */
[----:B------:R-:W-:-:S05]  /*02d0*/  FFMA R12, R9, R9, R12 ;  /* 0x00000009090c7223 */ /* 0x000fca000000000c */
[----:B-1----:R-:W1:Y:S01]  /*02e0*/  LDC.64 R16, c[0x0][0x230] ;  /* 0x00008c00ff107b82 */ /* 0x002e620000000a00 */
[----:B------:R-:W2:Y:S04]  /*02f0*/  SHFL.BFLY PT, R13, R12, 0x4, 0x1f ;  /* 0x0c801f000c0d7f89 */ /* 0x000ea800000e0000 */
[----:B------:R-:W-:Y:S01]  /*0300*/  LDS R8, [R11] ;  /* 0x000000000b087984 */ /* 0x000fe20000000800 */
[----:B-1----:R-:W-:-:S04]  /*0310*/  IMAD.WIDE R16, R7, 0x4, R16 ;  /* 0x0000000407107825 */ /* 0x002fc800078e0210 */
[----:B--2---:R-:W-:-:S05]  /*0320*/  FADD R13, R12, R13 ;  /* 0x0000000d0c0d7221 */ /* 0x004fca0000000000 */
[----:B------:R-:W1:Y:S02]  /*0330*/  SHFL.BFLY PT, R18, R13, 0x2, 0x1f ;  /* 0x0c401f000d127f89 */ /* 0x000e6400000e0000 */
[----:B-1----:R-:W-:Y:S02]  /*0340*/  FADD R18, R13, R18 ;  /* 0x000000120d127221 */ /* 0x002fe40000000000 */
[----:B------:R-:W1:Y:S03]  /*0350*/  LDC.64 R12, c[0x0][0x220] ;  /* 0x00008800ff0c7b82 */ /* 0x000e660000000a00 */
[----:B------:R-:W2:Y:S01]  /*0360*/  SHFL.BFLY PT, R15, R18, 0x1, 0x1f ;  /* 0x0c201f00120f7f89 */ /* 0x000ea200000e0000 */
[----:B-1----:R-:W-:-:S04]  /*0370*/  IMAD.WIDE R12, R7, 0x4, R12 ;  /* 0x00000004070c7825 */ /* 0x002fc800078e020c */
[----:B--2---:R-:W-:Y:S01]  /*0380*/  FADD R20, R18, R15 ;  /* 0x0000000f12147221 */ /* 0x004fe20000000000 */
[----:B------:R-:W-:Y:S03]  /*0390*/  BAR.SYNC.DEFER_BLOCKING 0x0 ;  /* 0x0000000000007b1d */ /* 0x000fe60000010000 */
[----:B------:R-:W-:-:S05]  /*03a0*/  FFMA R21, R20, R23, 9.9999997473787516356e-06 ;  /* 0x3727c5ac14157423 */ /* 0x000fca0000000017 */
[----:B------:R-:W1:Y:S01]  /*03b0*/  LDC.64 R14, c[0x0][0x228] ;  /* 0x00008a00ff0e7b82 */ /* 0x000e620000000a00 */
[----:B------:R-:W2:Y:S01]  /*03c0*/  MUFU.RSQ R21, R21 ;  /* 0x0000001500157308 */ /* 0x000ea20000001400 */
[----:B------:R-:W-:Y:S01]  /*03d0*/  STS [R19], R20 ;  /* 0x0000001413007388 */ /* 0x000fe20000000800 */
[-C--:B--2---:R-:W-:Y:S01]  /*03e0*/  FMUL R22, R9, R21.reuse ;  /* 0x0000001509167220 */ /* 0x084fe20000400000 */
[----:B------:R-:W-:-:S04]  /*03f0*/  FMUL R10, R10, R21 ;  /* 0x000000150a0a7220 */ /* 0x000fc80000400000 */
[----:B------:R-:W-:Y:S01]  /*0400*/  BAR.SYNC.DEFER_BLOCKING 0x0 ;  /* 0x0000000000007b1d */ /* 0x000fe20000010000 */
[----:B------:R-:W-:Y:S01]  /*0410*/  FSETP.GEU.AND P0, PT, R22, RZ, PT ;  /* 0x000000ff1600720b */ /* 0x000fe20003f0e000 */
[----:B-1----:R-:W-:Y:S01]  /*0420*/  IMAD.WIDE R14, R6, 0x4, R14 ;  /* 0x00000004060e7825 */ /* 0x002fe200078e020e */
[----:B------:R-:W-:Y:S02]  /*0430*/  FSETP.GEU.AND P1, PT, R10, RZ, PT ;  /* 0x000000ff0a00720b */ /* 0x000fe40003f2e000 */
[----:B------:R-:W-:Y:S01]  /*0440*/  FSEL R22, R22, RZ, P0 ;  /* 0x000000ff16167208 */ /* 0x000fe20000000000 */
[----:B------:R-:W1:Y:S04]  /*0450*/  LDS R18, [R11] ;  /* 0x000000000b127984 */ /* 0x000e680000000800 */
[----:B------:R2:W-:Y:S01]  /*0460*/  STG.E.64 desc[UR6][R2.64], R4 ;  /* 0x0000000402007986 */ /* 0x0005e2000c101b06 */
[----:B-1----:R-:W-:Y:S01]  /*0470*/  FFMA R18, R18, R23, 9.9999997473787516356e-06 ;  /* 0x3727c5ac12127423 */ /* 0x002fe20000000017 */
[----:B------:R-:W-:-:S03]  /*0480*/  FSEL R23, R10, RZ, P1 ;  /* 0x000000ff0a177208 */ /* 0x000fc60000800000 */
[----:B------:R-:W1:Y:S02]  /*0490*/  MUFU.RSQ R9, R18 ;  /* 0x0000001200097308 */ /* 0x000e640000001400 */
[----:B------:R2:W-:Y:S04]  /*04a0*/  STG.E.64 desc[UR6][R14.64], R22 ;  /* 0x000000160e007986 */ /* 0x0005e8000c101b06 */
[----:B-1----:R2:W-:Y:S01]  /*04b0*/  @!P2 STG.E desc[UR6][R16.64], R9 ;  /* 0x000000091000a986 */ /* 0x0025e2000c101906 */
[----:B------:R-:W-:Y:S05]  /*04c0*/  @P2 EXIT ;  /* 0x000000000000294d */ /* 0x000fea0003800000 */
[----:B--2---:R-:W-:-:S05]  /*04d0*/  FMUL R3, R8, 0.0625 ;  /* 0x3d80000008037820 */ /* 0x004fca0000400000 */
[----:B------:R-:W-:Y:S01]  /*04e0*/  STG.E desc[UR6][R12.64], R3 ;  /* 0x000000030c007986 */ /* 0x000fe2000c101906 */
[----:B------:R-:W-:Y:S05]  /*04f0*/  EXIT ;  /* 0x000000000000794d */ /* 0x000fea0003800000 */
.L_x_0:
[----:B------:R-:W-:-:S00]  /*0500*/  BRA `(.L_x_0) ;  /* 0xfffffffc00fc7947 */ /* 0x000fc0000383ffff */
[----:B------:R-:W-:-:S00]  /*0510*/  NOP ;  /* 0x0000000000007918 */ /* 0x000fc00000000000 */
        /* <DEDUP_REMOVED lines=14> */
.L_x_1:


//--------------------- .nv.global.init           --------------------------
	.section	.nv.global.init,"aw",@progbits
.nv.global.init:
	.type		_$_str,@object
	.size		_$_str,(.L_0 - _$_str)
_$_str:
        /*0000*/ 	.byte	0x5f, 0x5f, 0x43, 0x55, 0x44, 0x41, 0x5f, 0x46, 0x54, 0x5a, 0x00
.L_0:


//--------------------- .nv.shared.triton_per_fused__native_batch_norm_legit_convolution_relu_39 --------------------------
	.section	.nv.shared.triton_per_fused__native_batch_norm_legit_convolution_relu_39,"aw",@nobits
	.sectionflags	@""
	.align	16
	.zero		1024


//--------------------- .nv.constant0.triton_per_fused__native_batch_norm_legit_convolution_relu_39 --------------------------
	.section	.nv.constant0.triton_per_fused__native_batch_norm_legit_convolution_relu_39,"a",@progbits
	.sectionflags	@""
	.align	4
.nv.constant0.triton_per_fused__native_batch_norm_legit_convolution_relu_39:
	.zero		576
